//
// Generated by NVIDIA NVVM Compiler
//
// Compiler Build ID: CL-36424714
// Cuda compilation tools, release 13.0, V13.0.88
// Based on NVVM 20.0.0
//

.version 9.0
.target sm_100
.address_size 64

	// .globl	_Z12simpleKernelPi
.extern .func  (.param .b32 func_retval0) vprintf
(
	.param .b64 vprintf_param_0,
	.param .b64 vprintf_param_1
)
;
.global .align 1 .b8 $str[28] = {84, 104, 114, 101, 97, 100, 32, 37, 100, 32, 105, 115, 32, 99, 111, 109, 112, 117, 116, 105, 110, 103, 32, 37, 100, 33, 10};

.visible .entry _Z12simpleKernelPi(
	.param .u64 .ptr .align 1 _Z12simpleKernelPi_param_0
)
{
	.local .align 8 .b8 	__local_depot0[8];
	.reg .b64 	%SP;
	.reg .b64 	%SPL;
	.reg .pred 	%p<6>;
	.reg .b32 	%r<47>;
	.reg .b64 	%rd<9>;

	mov.u64 	%SPL, __local_depot0;
	cvta.local.u64 	%SP, %SPL;
	ld.param.u64 	%rd1, [_Z12simpleKernelPi_param_0];
	add.u64 	%rd2, %SP, 0;
	add.u64 	%rd3, %SPL, 0;
	mov.u32 	%r1, %tid.x;
	add.s32 	%r23, %r1, 1;
	st.local.v2.u32 	[%rd3], {%r1, %r23};
	mov.u64 	%rd4, $str;
	cvta.global.u64 	%rd5, %rd4;
	{ // callseq 0, 0
	.param .b64 param0;
	st.param.b64 	[param0], %rd5;
	.param .b64 param1;
	st.param.b64 	[param1], %rd2;
	.param .b32 retval0;
	call.uni (retval0), 
	vprintf, 
	(
	param0, 
	param1
	);
	ld.param.b32 	%r24, [retval0];
	} // callseq 0
	setp.eq.s32 	%p1, %r1, 0;
	mov.b32 	%r46, 1;
	@%p1 bra 	$L__BB0_8;
	and.b32  	%r2, %r1, 3;
	setp.lt.u32 	%p2, %r1, 4;
	mov.b32 	%r46, 1;
	mov.b32 	%r44, 2;
	@%p2 bra 	$L__BB0_5;
	and.b32  	%r31, %r1, 1020;
	neg.s32 	%r37, %r31;
	mov.b32 	%r46, 1;
	mov.b32 	%r38, 5;
$L__BB0_3:
	add.s32 	%r32, %r38, -3;
	mul.lo.s32 	%r33, %r32, %r46;
	mad.lo.s32 	%r34, %r33, %r32, %r33;
	add.s32 	%r35, %r38, -1;
	mul.lo.s32 	%r36, %r35, %r34;
	mul.lo.s32 	%r46, %r38, %r36;
	add.s32 	%r38, %r38, 4;
	add.s32 	%r37, %r37, 4;
	setp.ne.s32 	%p3, %r37, 0;
	@%p3 bra 	$L__BB0_3;
	add.s32 	%r44, %r38, -3;
$L__BB0_5:
	setp.eq.s32 	%p4, %r2, 0;
	@%p4 bra 	$L__BB0_8;
	neg.s32 	%r43, %r2;
$L__BB0_7:
	.pragma "nounroll";
	mul.lo.s32 	%r46, %r44, %r46;
	add.s32 	%r44, %r44, 1;
	add.s32 	%r43, %r43, 1;
	setp.ne.s32 	%p5, %r43, 0;
	@%p5 bra 	$L__BB0_7;
$L__BB0_8:
	cvta.to.global.u64 	%rd6, %rd1;
	mul.wide.u32 	%rd7, %r1, 4;
	add.s64 	%rd8, %rd6, %rd7;
	st.global.u32 	[%rd8+4], %r46;
	ret;

}


// ===== COMPILED SASS (sm_100) =====

	.target	sm_100

	.elftype	@"ET_EXEC"


//--------------------- .note.nv.tkinfo           --------------------------
	.section	.note.nv.tkinfo,"",@"SHT_NOTE"
	.sectionflags	@"SHF_NOTE_NV_TKINFO"
	.tkinfo
        /*0018*/ 	.word	0x00000002
        /*0030*/ 	.string	""
        /*0030*/ 	.string	"ptxas"
        /*0030*/ 	.string	"Cuda compilation tools, release 13.0, V13.0.88"
        /*0030*/ 	.string	"Build cuda_13.0.r13.0/compiler.36424714_0"
        /*0030*/ 	.string	"-arch sm_100 -m 64 "



//--------------------- .note.nv.cuinfo           --------------------------
	.section	.note.nv.cuinfo,"",@"SHT_NOTE"
	.sectionflags	@"SHF_NOTE_NV_CUINFO"
        /*0018*/ 	.short	0x0002
        /*001a*/ 	.short	0x0064
        /*001c*/ 	.short	0x0082
	.zero		2


//--------------------- .nv.info                  --------------------------
	.section	.nv.info,"",@"SHT_CUDA_INFO"
	.align	4


	//----- nvinfo : EIATTR_REGCOUNT
	.align		4
        /*0000*/ 	.byte	0x04, 0x2f
        /*0002*/ 	.short	(.L_2 - .L_1)
	.align		4
.L_1:
        /*0004*/ 	.word	index@(_Z12simpleKernelPi)
        /*0008*/ 	.word	0x00000018


	//----- nvinfo : EIATTR_FRAME_SIZE
	.align		4
.L_2:
        /*000c*/ 	.byte	0x04, 0x11
        /*000e*/ 	.short	(.L_4 - .L_3)
	.align		4
.L_3:
        /*0010*/ 	.word	index@(_Z12simpleKernelPi)
        /*0014*/ 	.word	0x00000008


	//----- nvinfo : EIATTR_MIN_STACK_SIZE
	.align		4
.L_4:
        /*0018*/ 	.byte	0x04, 0x12
        /*001a*/ 	.short	(.L_6 - .L_5)
	.align		4
.L_5:
        /*001c*/ 	.word	index@(_Z12simpleKernelPi)
        /*0020*/ 	.word	0x00000008
.L_6:


//--------------------- .nv.compat                --------------------------
	.section	.nv.compat,"",@"SHT_CUDA_COMPAT_INFO"
	.align	4
        /*0000*/ 	.byte	0x02, 0x09, 0x00, 0x00, 0x02, 0x02, 0x01, 0x00, 0x02, 0x05, 0x05, 0x00, 0x03, 0x07, 0x01, 0x01
        /*0010*/ 	.byte	0x02, 0x03, 0x00, 0x00, 0x02, 0x06, 0x01, 0x00, 0x04, 0x0b, 0x08, 0x00, 0x09, 0x00, 0x00, 0x00
        /*0020*/ 	.byte	0x00, 0x00, 0x00, 0x00


//--------------------- .nv.info._Z12simpleKernelPi --------------------------
	.section	.nv.info._Z12simpleKernelPi,"",@"SHT_CUDA_INFO"
	.sectionflags	@""
	.align	4


	//----- nvinfo : EIATTR_CUDA_API_VERSION
	.align		4
        /*0000*/ 	.byte	0x04, 0x37
        /*0002*/ 	.short	(.L_8 - .L_7)
.L_7:
        /*0004*/ 	.word	0x00000082


	//----- nvinfo : EIATTR_KPARAM_INFO
	.align		4
.L_8:
        /*0008*/ 	.byte	0x04, 0x17
        /*000a*/ 	.short	(.L_10 - .L_9)
.L_9:
        /*000c*/ 	.word	0x00000000
        /*0010*/ 	.short	0x0000
        /*0012*/ 	.short	0x0000
        /*0014*/ 	.byte	0x00, 0xf5, 0x21, 0x00


	//----- nvinfo : EIATTR_SPARSE_MMA_MASK
	.align		4
.L_10:
        /*0018*/ 	.byte	0x03, 0x50
        /*001a*/ 	.short	0x0000


	//----- nvinfo : EIATTR_MAXREG_COUNT
	.align		4
        /*001c*/ 	.byte	0x03, 0x1b
        /*001e*/ 	.short	0x00ff


	//----- nvinfo : EIATTR_EXTERNS
	.align		4
        /*0020*/ 	.byte	0x04, 0x0f
        /*0022*/ 	.short	(.L_12 - .L_11)


	//   ....[0]....
	.align		4
.L_11:
        /*0024*/ 	.word	index@(vprintf)


	//----- nvinfo : EIATTR_MERCURY_ISA_VERSION
	.align		4
.L_12:
        /*0028*/ 	.byte	0x03, 0x5f
        /*002a*/ 	.short	0x0101


	//----- nvinfo : EIATTR_VRC_CTA_INIT_COUNT
	.align		4
        /*002c*/ 	.byte	0x02, 0x4a
	.zero		1
	.zero		1


	//----- nvinfo : EIATTR_SYSCALL_OFFSETS
	.align		4
        /*0030*/ 	.byte	0x04, 0x46
        /*0032*/ 	.short	(.L_14 - .L_13)


	//   ....[0]....
.L_13:
        /*0034*/ 	.word	0x000000f0


	//----- nvinfo : EIATTR_EXIT_INSTR_OFFSETS
	.align		4
.L_14:
        /*0038*/ 	.byte	0x04, 0x1c
        /*003a*/ 	.short	(.L_16 - .L_15)


	//   ....[0]....
.L_15:
        /*003c*/ 	.word	0x000007a0


	//----- nvinfo : EIATTR_CRS_STACK_SIZE
	.align		4
.L_16:
        /*0040*/ 	.byte	0x04, 0x1e
        /*0042*/ 	.short	(.L_18 - .L_17)
.L_17:
        /*0044*/ 	.word	0x00000000


	//----- nvinfo : EIATTR_CBANK_PARAM_SIZE
	.align		4
.L_18:
        /*0048*/ 	.byte	0x03, 0x19
        /*004a*/ 	.short	0x0008


	//----- nvinfo : EIATTR_PARAM_CBANK
	.align		4
        /*004c*/ 	.byte	0x04, 0x0a
        /*004e*/ 	.short	(.L_20 - .L_19)
	.align		4
.L_19:
        /*0050*/ 	.word	index@(.nv.constant0._Z12simpleKernelPi)
        /*0054*/ 	.short	0x0380
        /*0056*/ 	.short	0x0008


	//----- nvinfo : EIATTR_SW_WAR
	.align		4
.L_20:
        /*0058*/ 	.byte	0x04, 0x36
        /*005a*/ 	.short	(.L_22 - .L_21)
.L_21:
        /*005c*/ 	.word	0x00000008
.L_22:


//--------------------- .nv.callgraph             --------------------------
	.section	.nv.callgraph,"",@"SHT_CUDA_CALLGRAPH"
	.align	4
	.sectionentsize	8
	.align		4
        /*0000*/ 	.word	0x00000000
	.align		4
        /*0004*/ 	.word	0xffffffff
	.align		4
        /*0008*/ 	.word	index@(_Z12simpleKernelPi)
	.align		4
        /*000c*/ 	.word	index@(vprintf)
	.align		4
        /*0010*/ 	.word	0x00000000
	.align		4
        /*0014*/ 	.word	0xfffffffe
	.align		4
        /*0018*/ 	.word	0x00000000
	.align		4
        /*001c*/ 	.word	0xfffffffd
	.align		4
        /*0020*/ 	.word	0x00000000
	.align		4
        /*0024*/ 	.word	0xfffffffc


//--------------------- .nv.constant4             --------------------------
	.section	.nv.constant4,"a",@progbits
	.align	8
	.align		8
.nv.constant4:
        /*0000*/ 	.dword	vprintf
	.align		8
        /*0008*/ 	.dword	$str


//--------------------- .text._Z12simpleKernelPi  --------------------------
	.section	.text._Z12simpleKernelPi,"ax",@progbits
	.align	128
        .global         _Z12simpleKernelPi
        .type           _Z12simpleKernelPi,@function
        .size           _Z12simpleKernelPi,(.L_x_15 - _Z12simpleKernelPi)
        .other          _Z12simpleKernelPi,@"STO_CUDA_ENTRY STV_DEFAULT"
_Z12simpleKernelPi:
.text._Z12simpleKernelPi:
[----:B------:R-:W0:Y:S01]  /*0000*/  LDC R1, c[0x0][0x37c] ;  /* 0x0000df00ff017b82 */ /* 0x000e220000000800 */
[----:B------:R-:W1:Y:S01]  /*0010*/  S2R R2, SR_TID.X ;  /* 0x0000000000027919 */ /* 0x000e620000002100 */
[----:B0-----:R-:W-:Y:S01]  /*0020*/  IADD3 R1, PT, PT, R1, -0x8, RZ ;  /* 0xfffffff801017810 */ /* 0x001fe20007ffe0ff */
[----:B------:R-:W0:Y:S01]  /*0030*/  LDCU UR4, c[0x0][0x2f8] ;  /* 0x00005f00ff0477ac */ /* 0x000e220008000800 */
[----:B------:R-:W-:Y:S01]  /*0040*/  MOV R0, 0x0 ;  /* 0x0000000000007802 */ /* 0x000fe20000000f00 */
[----:B------:R-:W2:Y:S03]  /*0050*/  LDCU.64 UR6, c[0x4][0x8] ;  /* 0x01000100ff0677ac */ /* 0x000ea60008000a00 */
[----:B------:R3:W4:Y:S01]  /*0060*/  LDC.64 R8, c[0x4][R0] ;  /* 0x0100000000087b82 */ /* 0x0007220000000a00 */
[----:B------:R-:W5:Y:S01]  /*0070*/  LDCU UR5, c[0x0][0x2fc] ;  /* 0x00005f80ff0577ac */ /* 0x000f620008000800 */
[----:B0-----:R-:W-:-:S02]  /*0080*/  IADD3 R6, P0, PT, R1, UR4, RZ ;  /* 0x0000000401067c10 */ /* 0x001fc4000ff1e0ff */
[----:B--2---:R-:W-:Y:S01]  /*0090*/  MOV R4, UR6 ;  /* 0x0000000600047c02 */ /* 0x004fe20008000f00 */
[----:B------:R-:W-:Y:S01]  /*00a0*/  IMAD.U32 R5, RZ, RZ, UR7 ;  /* 0x00000007ff057e24 */ /* 0x000fe2000f8e00ff */
[----:B-----5:R-:W-:Y:S01]  /*00b0*/  IADD3.X R7, PT, PT, RZ, UR5, RZ, P0, !PT ;  /* 0x00000005ff077c10 */ /* 0x020fe200087fe4ff */
[----:B-1----:R-:W-:-:S05]  /*00c0*/  VIADD R3, R2, 0x1 ;  /* 0x0000000102037836 */ /* 0x002fca0000000000 */
[----:B------:R3:W-:Y:S03]  /*00d0*/  STL.64 [R1], R2 ;  /* 0x0000000201007387 */ /* 0x0007e60000100a00 */
[----:B------:R-:W-:-:S07]  /*00e0*/  LEPC R20, `(.L_x_0) ;  /* 0x000000001014794e */ /* 0x000fce0000000000 */
[----:B---34-:R-:W-:Y:S05]  /*00f0*/  CALL.ABS.NOINC R8 ;  /* 0x0000000008007343 */ /* 0x018fea0003c00000 */
.L_x_0:
[----:B------:R-:W0:Y:S01]  /*0100*/  LDC.64 R8, c[0x0][0x358] ;  /* 0x0000d600ff087b82 */ /* 0x000e220000000a00 */
[----:B------:R-:W-:Y:S01]  /*0110*/  ISETP.NE.AND P0, PT, R2, RZ, PT ;  /* 0x000000ff0200720c */ /* 0x000fe20003f05270 */
[----:B------:R-:W-:Y:S01]  /*0120*/  BSSY.RECONVERGENT B2, `(.L_x_1) ;  /* 0x0000062000027945 */ /* 0x000fe20003800200 */
[----:B------:R-:W-:-:S11]  /*0130*/  IMAD.MOV.U32 R7, RZ, RZ, 0x1 ;  /* 0x00000001ff077424 */ /* 0x000fd600078e00ff */
[----:B------:R-:W-:Y:S05]  /*0140*/  @!P0 BRA `(.L_x_2) ;  /* 0x00000004007c8947 */ /* 0x000fea0003800000 */
[C---:B------:R-:W-:Y:S01]  /*0150*/  ISETP.GE.U32.AND P0, PT, R2.reuse, 0x4, PT ;  /* 0x000000040200780c */ /* 0x040fe20003f06070 */
[----:B------:R-:W-:Y:S01]  /*0160*/  BSSY.RECONVERGENT B1, `(.L_x_3) ;  /* 0x0000055000017945 */ /* 0x000fe20003800200 */
[----:B------:R-:W-:Y:S01]  /*0170*/  HFMA2 R7, -RZ, RZ, 0, 5.9604644775390625e-08 ;  /* 0x00000001ff077431 */ /* 0x000fe200000001ff */
[----:B------:R-:W-:Y:S01]  /*0180*/  LOP3.LUT R0, R2, 0x3, RZ, 0xc0, !PT ;  /* 0x0000000302007812 */ /* 0x000fe200078ec0ff */
[----:B------:R-:W-:-:S09]  /*0190*/  IMAD.MOV.U32 R4, RZ, RZ, 0x2 ;  /* 0x00000002ff047424 */ /* 0x000fd200078e00ff */
[----:B------:R-:W-:Y:S05]  /*01a0*/  @!P0 BRA `(.L_x_4) ;  /* 0x0000000400408947 */ /* 0x000fea0003800000 */
[----:B------:R-:W-:Y:S01]  /*01b0*/  LOP3.LUT R3, R2, 0x3fc, RZ, 0xc0, !PT ;  /* 0x000003fc02037812 */ /* 0x000fe200078ec0ff */
[----:B------:R-:W-:Y:S01]  /*01c0*/  BSSY.RECONVERGENT B0, `(.L_x_5) ;  /* 0x000004d000007945 */ /* 0x000fe20003800200 */
[----:B------:R-:W-:Y:S01]  /*01d0*/  IMAD.MOV.U32 R7, RZ, RZ, 0x1 ;  /* 0x00000001ff077424 */ /* 0x000fe200078e00ff */
[----:B------:R-:W-:Y:S02]  /*01e0*/  MOV R4, 0x5 ;  /* 0x0000000500047802 */ /* 0x000fe40000000f00 */
[----:B------:R-:W-:-:S04]  /*01f0*/  IADD3 R3, PT, PT, -R3, RZ, RZ ;  /* 0x000000ff03037210 */ /* 0x000fc80007ffe1ff */
[----:B------:R-:W-:-:S13]  /*0200*/  ISETP.GE.AND P0, PT, R3, RZ, PT ;  /* 0x000000ff0300720c */ /* 0x000fda0003f06270 */
[----:B------:R-:W-:Y:S05]  /*0210*/  @P0 BRA `(.L_x_6) ;  /* 0x0000000000f40947 */ /* 0x000fea0003800000 */
[----:B------:R-:W-:Y:S01]  /*0220*/  IMAD.MOV R5, RZ, RZ, -R3 ;  /* 0x000000ffff057224 */ /* 0x000fe200078e0a03 */
[----:B------:R-:W-:Y:S01]  /*0230*/  BSSY.RECONVERGENT B3, `(.L_x_7) ;  /* 0x0000024000037945 */ /* 0x000fe20003800200 */
[----:B------:R-:W-:-:S03]  /*0240*/  PLOP3.LUT P0, PT, PT, PT, PT, 0x80, 0x8 ;  /* 0x000000000008781c */ /* 0x000fc60003f0f070 */
[----:B------:R-:W-:-:S13]  /*0250*/  ISETP.GT.AND P1, PT, R5, 0xc, PT ;  /* 0x0000000c0500780c */ /* 0x000fda0003f24270 */
[----:B------:R-:W-:Y:S05]  /*0260*/  @!P1 BRA `(.L_x_8) ;  /* 0x0000000000809947 */ /* 0x000fea0003800000 */
[----:B------:R-:W-:-:S13]  /*0270*/  PLOP3.LUT P0, PT, PT, PT, PT, 0x8, 0x80 ;  /* 0x000000000080781c */ /* 0x000fda0003f0e170 */
.L_x_9:
[C---:B------:R-:W-:Y:S01]  /*0280*/  IADD3 R6, PT, PT, R4.reuse, -0x3, RZ ;  /* 0xfffffffd04067810 */ /* 0x040fe20007ffe0ff */
[C---:B------:R-:W-:Y:S01]  /*0290*/  VIADD R10, R4.reuse, 0x5 ;  /* 0x00000005040a7836 */ /* 0x040fe20000000000 */
[----:B------:R-:W-:Y:S02]  /*02a0*/  IADD3 R5, PT, PT, R4, -0x1, RZ ;  /* 0xffffffff04057810 */ /* 0x000fe40007ffe0ff */
[----:B------:R-:W-:Y:S01]  /*02b0*/  IADD3 R3, PT, PT, R3, 0x10, RZ ;  /* 0x0000001003037810 */ /* 0x000fe20007ffe0ff */
[----:B------:R-:W-:-:S03]  /*02c0*/  IMAD R7, R6, R7, RZ ;  /* 0x0000000706077224 */ /* 0x000fc600078e02ff */
[----:B------:R-:W-:Y:S01]  /*02d0*/  ISETP.GE.AND P1, PT, R3, -0xc, PT ;  /* 0xfffffff40300780c */ /* 0x000fe20003f26270 */
[----:B------:R-:W-:Y:S01]  /*02e0*/  IMAD R6, R6, R7, R7 ;  /* 0x0000000706067224 */ /* 0x000fe200078e0207 */
[----:B------:R-:W-:-:S03]  /*02f0*/  IADD3 R7, PT, PT, R4, 0x3, RZ ;  /* 0x0000000304077810 */ /* 0x000fc60007ffe0ff */
[----:B------:R-:W-:Y:S02]  /*0300*/  IMAD R5, R6, R5, RZ ;  /* 0x0000000506057224 */ /* 0x000fe400078e02ff */
[----:B------:R-:W-:Y:S02]  /*0310*/  VIADD R6, R4, 0x1 ;  /* 0x0000000104067836 */ /* 0x000fe40000000000 */
[----:B------:R-:W-:-:S04]  /*0320*/  IMAD R5, R5, R4, RZ ;  /* 0x0000000405057224 */ /* 0x000fc800078e02ff */
[----:B------:R-:W-:-:S04]  /*0330*/  IMAD R5, R5, R6, RZ ;  /* 0x0000000605057224 */ /* 0x000fc800078e02ff */
[----:B------:R-:W-:Y:S01]  /*0340*/  IMAD R6, R6, R5, R5 ;  /* 0x0000000506067224 */ /* 0x000fe200078e0205 */
[----:B------:R-:W-:-:S03]  /*0350*/  IADD3 R5, PT, PT, R4, 0x4, RZ ;  /* 0x0000000404057810 */ /* 0x000fc60007ffe0ff */
[----:B------:R-:W-:Y:S01]  /*0360*/  IMAD R6, R6, R7, RZ ;  /* 0x0000000706067224 */ /* 0x000fe200078e02ff */
[----:B------:R-:W-:-:S03]  /*0370*/  IADD3 R7, PT, PT, R4, 0x7, RZ ;  /* 0x0000000704077810 */ /* 0x000fc60007ffe0ff */
[----:B------:R-:W-:Y:S02]  /*0380*/  IMAD R5, R5, R6, RZ ;  /* 0x0000000605057224 */ /* 0x000fe400078e02ff */
[----:B------:R-:W-:Y:S02]  /*0390*/  VIADD R6, R4, 0x9 ;  /* 0x0000000904067836 */ /* 0x000fe40000000000 */
[----:B------:R-:W-:-:S04]  /*03a0*/  IMAD R5, R5, R10, RZ ;  /* 0x0000000a05057224 */ /* 0x000fc800078e02ff */
[----:B------:R-:W-:Y:S01]  /*03b0*/  IMAD R10, R10, R5, R5 ;  /* 0x000000050a0a7224 */ /* 0x000fe200078e0205 */
[----:B------:R-:W-:-:S03]  /*03c0*/  IADD3 R5, PT, PT, R4, 0x8, RZ ;  /* 0x0000000804057810 */ /* 0x000fc60007ffe0ff */
[----:B------:R-:W-:Y:S02]  /*03d0*/  IMAD R10, R10, R7, RZ ;  /* 0x000000070a0a7224 */ /* 0x000fe400078e02ff */
[C---:B------:R-:W-:Y:S02]  /*03e0*/  VIADD R7, R4.reuse, 0xc ;  /* 0x0000000c04077836 */ /* 0x040fe40000000000 */
[----:B------:R-:W-:Y:S01]  /*03f0*/  IMAD R5, R5, R10, RZ ;  /* 0x0000000a05057224 */ /* 0x000fe200078e02ff */
[C---:B------:R-:W-:Y:S02]  /*0400*/  IADD3 R10, PT, PT, R4.reuse, 0xb, RZ ;  /* 0x0000000b040a7810 */ /* 0x040fe40007ffe0ff */
[----:B------:R-:W-:Y:S01]  /*0410*/  IADD3 R4, PT, PT, R4, 0x10, RZ ;  /* 0x0000001004047810 */ /* 0x000fe20007ffe0ff */
[----:B------:R-:W-:-:S04]  /*0420*/  IMAD R5, R5, R6, RZ ;  /* 0x0000000605057224 */ /* 0x000fc800078e02ff */
[----:B------:R-:W-:-:S04]  /*0430*/  IMAD R5, R6, R5, R5 ;  /* 0x0000000506057224 */ /* 0x000fc800078e0205 */
[----:B------:R-:W-:-:S04]  /*0440*/  IMAD R10, R5, R10, RZ ;  /* 0x0000000a050a7224 */ /* 0x000fc800078e02ff */
[----:B------:R-:W-:Y:S01]  /*0450*/  IMAD R7, R7, R10, RZ ;  /* 0x0000000a07077224 */ /* 0x000fe200078e02ff */
[----:B------:R-:W-:Y:S06]  /*0460*/  @!P1 BRA `(.L_x_9) ;  /* 0xfffffffc00849947 */ /* 0x000fec000383ffff */
.L_x_8:
[----:B------:R-:W-:Y:S05]  /*0470*/  BSYNC.RECONVERGENT B3 ;  /* 0x0000000000037941 */ /* 0x000fea0003800200 */
.L_x_7:
[----:B------:R-:W-:Y:S01]  /*0480*/  IADD3 R5, PT, PT, -R3, RZ, RZ ;  /* 0x000000ff03057210 */ /* 0x000fe20007ffe1ff */
[----:B------:R-:W-:Y:S03]  /*0490*/  BSSY.RECONVERGENT B3, `(.L_x_10) ;  /* 0x0000013000037945 */ /* 0x000fe60003800200 */
[----:B------:R-:W-:-:S13]  /*04a0*/  ISETP.GT.AND P1, PT, R5, 0x4, PT ;  /* 0x000000040500780c */ /* 0x000fda0003f24270 */
[----:B------:R-:W-:Y:S05]  /*04b0*/  @!P1 BRA `(.L_x_11) ;  /* 0x0000000000409947 */ /* 0x000fea0003800000 */
[C---:B------:R-:W-:Y:S01]  /*04c0*/  VIADD R6, R4.reuse, 0xfffffffd ;  /* 0xfffffffd04067836 */ /* 0x040fe20000000000 */
[C---:B------:R-:W-:Y:S01]  /*04d0*/  IADD3 R5, PT, PT, R4.reuse, -0x1, RZ ;  /* 0xffffffff04057810 */ /* 0x040fe20007ffe0ff */
[----:B------:R-:W-:Y:S01]  /*04e0*/  VIADD R10, R4, 0x3 ;  /* 0x00000003040a7836 */ /* 0x000fe20000000000 */
[----:B------:R-:W-:Y:S01]  /*04f0*/  PLOP3.LUT P0, PT, PT, PT, PT, 0x8, 0x80 ;  /* 0x000000000080781c */ /* 0x000fe20003f0e170 */
[----:B------:R-:W-:Y:S01]  /*0500*/  IMAD R7, R7, R6, RZ ;  /* 0x0000000607077224 */ /* 0x000fe200078e02ff */
[----:B------:R-:W-:-:S03]  /*0510*/  IADD3 R3, PT, PT, R3, 0x8, RZ ;  /* 0x0000000803037810 */ /* 0x000fc60007ffe0ff */
[----:B------:R-:W-:Y:S01]  /*0520*/  IMAD R6, R6, R7, R7 ;  /* 0x0000000706067224 */ /* 0x000fe200078e0207 */
[----:B------:R-:W-:-:S03]  /*0530*/  IADD3 R7, PT, PT, R4, 0x4, RZ ;  /* 0x0000000404077810 */ /* 0x000fc60007ffe0ff */
[----:B------:R-:W-:Y:S01]  /*0540*/  IMAD R5, R6, R5, RZ ;  /* 0x0000000506057224 */ /* 0x000fe200078e02ff */
[----:B------:R-:W-:-:S03]  /*0550*/  IADD3 R6, PT, PT, R4, 0x1, RZ ;  /* 0x0000000104067810 */ /* 0x000fc60007ffe0ff */
[C---:B------:R-:W-:Y:S02]  /*0560*/  IMAD R5, R4.reuse, R5, RZ ;  /* 0x0000000504057224 */ /* 0x040fe400078e02ff */
[----:B------:R-:W-:Y:S02]  /*0570*/  VIADD R4, R4, 0x8 ;  /* 0x0000000804047836 */ /* 0x000fe40000000000 */
[----:B------:R-:W-:-:S04]  /*0580*/  IMAD R5, R5, R6, RZ ;  /* 0x0000000605057224 */ /* 0x000fc800078e02ff */
[----:B------:R-:W-:-:S04]  /*0590*/  IMAD R5, R6, R5, R5 ;  /* 0x0000000506057224 */ /* 0x000fc800078e0205 */
[----:B------:R-:W-:-:S04]  /*05a0*/  IMAD R10, R5, R10, RZ ;  /* 0x0000000a050a7224 */ /* 0x000fc800078e02ff */
[----:B------:R-:W-:-:S07]  /*05b0*/  IMAD R7, R7, R10, RZ ;  /* 0x0000000a07077224 */ /* 0x000fce00078e02ff */
.L_x_11:
[----:B------:R-:W-:Y:S05]  /*05c0*/  BSYNC.RECONVERGENT B3 ;  /* 0x0000000000037941 */ /* 0x000fea0003800200 */
.L_x_10:
[----:B------:R-:W-:-:S13]  /*05d0*/  ISETP.NE.OR P0, PT, R3, RZ, P0 ;  /* 0x000000ff0300720c */ /* 0x000fda0000705670 */
[----:B------:R-:W-:Y:S05]  /*05e0*/  @!P0 BRA `(.L_x_12) ;  /* 0x0000000000288947 */ /* 0x000fea0003800000 */
.L_x_6:
[----:B------:R-:W-:Y:S01]  /*05f0*/  IADD3 R3, PT, PT, R3, 0x4, RZ ;  /* 0x0000000403037810 */ /* 0x000fe20007ffe0ff */
[C---:B------:R-:W-:Y:S01]  /*0600*/  VIADD R5, R4.reuse, 0xffffffff ;  /* 0xffffffff04057836 */ /* 0x040fe20000000000 */
[----:B------:R-:W-:Y:S02]  /*0610*/  IADD3 R6, PT, PT, R4, -0x3, RZ ;  /* 0xfffffffd04067810 */ /* 0x000fe40007ffe0ff */
[----:B------:R-:W-:-:S03]  /*0620*/  ISETP.NE.AND P0, PT, R3, RZ, PT ;  /* 0x000000ff0300720c */ /* 0x000fc60003f05270 */
[----:B------:R-:W-:-:S04]  /*0630*/  IMAD R7, R6, R7, RZ ;  /* 0x0000000706077224 */ /* 0x000fc800078e02ff */
[----:B------:R-:W-:-:S04]  /*0640*/  IMAD R6, R6, R7, R7 ;  /* 0x0000000706067224 */ /* 0x000fc800078e0207 */
[----:B------:R-:W-:-:S04]  /*0650*/  IMAD R5, R6, R5, RZ ;  /* 0x0000000506057224 */ /* 0x000fc800078e02ff */
[----:B------:R-:W-:Y:S01]  /*0660*/  IMAD R7, R5, R4, RZ ;  /* 0x0000000405077224 */ /* 0x000fe200078e02ff */
[----:B------:R-:W-:Y:S01]  /*0670*/  IADD3 R4, PT, PT, R4, 0x4, RZ ;  /* 0x0000000404047810 */ /* 0x000fe20007ffe0ff */
[----:B------:R-:W-:Y:S06]  /*0680*/  @P0 BRA `(.L_x_6) ;  /* 0xfffffffc00d80947 */ /* 0x000fec000383ffff */
.L_x_12:
[----:B------:R-:W-:Y:S05]  /*0690*/  BSYNC.RECONVERGENT B0 ;  /* 0x0000000000007941 */ /* 0x000fea0003800200 */
.L_x_5:
[----:B------:R-:W-:-:S07]  /*06a0*/  IADD3 R4, PT, PT, R4, -0x3, RZ ;  /* 0xfffffffd04047810 */ /* 0x000fce0007ffe0ff */
.L_x_4:
[----:B------:R-:W-:Y:S05]  /*06b0*/  BSYNC.RECONVERGENT B1 ;  /* 0x0000000000017941 */ /* 0x000fea0003800200 */
.L_x_3:
[----:B------:R-:W-:-:S13]  /*06c0*/  ISETP.NE.AND P0, PT, R0, RZ, PT ;  /* 0x000000ff0000720c */ /* 0x000fda0003f05270 */
[----:B------:R-:W-:Y:S05]  /*06d0*/  @!P0 BRA `(.L_x_2) ;  /* 0x0000000000188947 */ /* 0x000fea0003800000 */
[----:B------:R-:W-:-:S07]  /*06e0*/  IMAD.MOV R0, RZ, RZ, -R0 ;  /* 0x000000ffff007224 */ /* 0x000fce00078e0a00 */
.L_x_13:
[----:B------:R-:W-:Y:S01]  /*06f0*/  IADD3 R0, PT, PT, R0, 0x1, RZ ;  /* 0x0000000100007810 */ /* 0x000fe20007ffe0ff */
[C---:B------:R-:W-:Y:S01]  /*0700*/  IMAD R7, R4.reuse, R7, RZ ;  /* 0x0000000704077224 */ /* 0x040fe200078e02ff */
[----:B------:R-:W-:Y:S02]  /*0710*/  IADD3 R4, PT, PT, R4, 0x1, RZ ;  /* 0x0000000104047810 */ /* 0x000fe40007ffe0ff */
[----:B------:R-:W-:-:S13]  /*0720*/  ISETP.NE.AND P0, PT, R0, RZ, PT ;  /* 0x000000ff0000720c */ /* 0x000fda0003f05270 */
[----:B------:R-:W-:Y:S05]  /*0730*/  @P0 BRA `(.L_x_13) ;  /* 0xfffffffc00ec0947 */ /* 0x000fea000383ffff */
.L_x_2:
[----:B------:R-:W-:Y:S05]  /*0740*/  BSYNC.RECONVERGENT B2 ;  /* 0x0000000000027941 */ /* 0x000fea0003800200 */
.L_x_1:
[----:B------:R-:W1:Y:S01]  /*0750*/  LDC.64 R4, c[0x0][0x380] ;  /* 0x0000e000ff047b82 */ /* 0x000e620000000a00 */
[----:B0-----:R-:W-:Y:S02]  /*0760*/  R2UR UR4, R8 ;  /* 0x00000000080472ca */ /* 0x001fe400000e0000 */
[----:B------:R-:W-:Y:S01]  /*0770*/  R2UR UR5, R9 ;  /* 0x00000000090572ca */ /* 0x000fe200000e0000 */
[----:B-1----:R-:W-:-:S12]  /*0780*/  IMAD.WIDE.U32 R2, R2, 0x4, R4 ;  /* 0x0000000402027825 */ /* 0x002fd800078e0004 */
[----:B------:R-:W-:Y:S01]  /*0790*/  STG.E desc[UR4][R2.64+0x4], R7 ;  /* 0x0000040702007986 */ /* 0x000fe2000c101904 */
[----:B------:R-:W-:Y:S05]  /*07a0*/  EXIT ;  /* 0x000000000000794d */ /* 0x000fea0003800000 */
.L_x_14:
[----:B------:R-:W-:-:S00]  /*07b0*/  BRA `(.L_x_14) ;  /* 0xfffffffc00fc7947 */ /* 0x000fc0000383ffff */
[----:B------:R-:W-:-:S00]  /*07c0*/  NOP ;  /* 0x0000000000007918 */ /* 0x000fc00000000000 */
        /* <DEDUP_REMOVED lines=11> */
.L_x_15:


//--------------------- .nv.global.init           --------------------------
	.section	.nv.global.init,"aw",@progbits
.nv.global.init:
	.type		$str,@object
	.size		$str,(.L_0 - $str)
$str:
        /*0000*/ 	.byte	0x54, 0x68, 0x72, 0x65, 0x61, 0x64, 0x20, 0x25, 0x64, 0x20, 0x69, 0x73, 0x20, 0x63, 0x6f, 0x6d
        /*0010*/ 	.byte	0x70, 0x75, 0x74, 0x69, 0x6e, 0x67, 0x20, 0x25, 0x64, 0x21, 0x0a, 0x00
.L_0:


//--------------------- .nv.shared.reserved.0     --------------------------
	.section	.nv.shared.reserved.0,"aw",@nobits
	.weak		__nv_reservedSMEM_offset_0_alias
	.size		__nv_reservedSMEM_offset_0_alias, 0, 64
	.other		__nv_reservedSMEM_offset_0_alias,@"STO_CUDA_RESERVED_SHARED STV_DEFAULT"
__nv_reservedSMEM_offset_0_alias:
	.zero		0
	.zero		64


//--------------------- .nv.constant0._Z12simpleKernelPi --------------------------
	.section	.nv.constant0._Z12simpleKernelPi,"a",@progbits
	.sectionflags	@""
	.align	4
.nv.constant0._Z12simpleKernelPi:
	.zero		904


//--------------------- SYMBOLS --------------------------

	.type		.nv.reservedSmem.offset0,@object
	.size		.nv.reservedSmem.offset0,0x4
	.type		vprintf,@function
